	.headerflags	@"EF_CUDA_TEXMODE_UNIFIED EF_CUDA_64BIT_ADDRESS EF_CUDA_ACCELERATORS EF_CUDA_SM90 EF_CUDA_VIRTUAL_SM(EF_CUDA_SM90)"
	.elftype	@"ET_EXEC"


//--------------------- .nv.info                  --------------------------
	.section	.nv.info,"",@"SHT_CUDA_INFO"
	.align	4


	//----- nvinfo : EIATTR_REGCOUNT
	.align		4
        /*0000*/ 	.byte	0x04, 0x2f
        /*0002*/ 	.short	(.L_2 - .L_1)
	.align		4
.L_1:
        /*0004*/ 	.word	index@(triton_red_fused__to_copy_add_mean_mul_pow_rsqrt_6)
        /*0008*/ 	.word	0x00000020


	//----- nvinfo : EIATTR_MIN_STACK_SIZE
	.align		4
.L_2:
        /*000c*/ 	.byte	0x04, 0x12
        /*000e*/ 	.short	(.L_4 - .L_3)
	.align		4
.L_3:
        /*0010*/ 	.word	index@(triton_red_fused__to_copy_add_mean_mul_pow_rsqrt_6)
        /*0014*/ 	.word	0x00000000


	//----- nvinfo : EIATTR_FRAME_SIZE
	.align		4
.L_4:
        /*0018*/ 	.byte	0x04, 0x11
        /*001a*/ 	.short	(.L_6 - .L_5)
	.align		4
.L_5:
        /*001c*/ 	.word	index@(triton_red_fused__to_copy_add_mean_mul_pow_rsqrt_6)
        /*0020*/ 	.word	0x00000000


	//----- nvinfo : EIATTR_MIN_STACK_SIZE
	.align		4
.L_6:
        /*0024*/ 	.byte	0x04, 0x12
        /*0026*/ 	.short	(.L_8 - .L_7)
	.align		4
.L_7:
        /*0028*/ 	.word	index@(triton_red_fused__to_copy_add_mean_mul_pow_rsqrt_6)
        /*002c*/ 	.word	0x00000000
.L_8:


//--------------------- .nv.info.triton_red_fused__to_copy_add_mean_mul_pow_rsqrt_6 --------------------------
	.section	.nv.info.triton_red_fused__to_copy_add_mean_mul_pow_rsqrt_6,"",@"SHT_CUDA_INFO"
	.sectionflags	@""
	.align	4


	//----- nvinfo : EIATTR_CUDA_API_VERSION
	.align		4
        /*0000*/ 	.byte	0x04, 0x37
        /*0002*/ 	.short	(.L_10 - .L_9)
.L_9:
        /*0004*/ 	.word	0x0000007c


	//----- nvinfo : EIATTR_KPARAM_INFO
	.align		4
.L_10:
        /*0008*/ 	.byte	0x04, 0x17
        /*000a*/ 	.short	(.L_12 - .L_11)
.L_11:
        /*000c*/ 	.word	0x00000000
        /*0010*/ 	.short	0x0007
        /*0012*/ 	.short	0x0030
        /*0014*/ 	.byte	0x00, 0xf4, 0x21, 0x00


	//----- nvinfo : EIATTR_KPARAM_INFO
	.align		4
.L_12:
        /*0018*/ 	.byte	0x04, 0x17
        /*001a*/ 	.short	(.L_14 - .L_13)
.L_13:
        /*001c*/ 	.word	0x00000000
        /*0020*/ 	.short	0x0006
        /*0022*/ 	.short	0x002c
        /*0024*/ 	.byte	0x00, 0xf0, 0x11, 0x00


	//----- nvinfo : EIATTR_KPARAM_INFO
	.align		4
.L_14:
        /*0028*/ 	.byte	0x04, 0x17
        /*002a*/ 	.short	(.L_16 - .L_15)
.L_15:
        /*002c*/ 	.word	0x00000000
        /*0030*/ 	.short	0x0005
        /*0032*/ 	.short	0x0028
        /*0034*/ 	.byte	0x00, 0xf0, 0x11, 0x00


	//----- nvinfo : EIATTR_KPARAM_INFO
	.align		4
.L_16:
        /*0038*/ 	.byte	0x04, 0x17
        /*003a*/ 	.short	(.L_18 - .L_17)
.L_17:
        /*003c*/ 	.word	0x00000000
        /*0040*/ 	.short	0x0004
        /*0042*/ 	.short	0x0020
        /*0044*/ 	.byte	0x00, 0xf4, 0x21, 0x00


	//----- nvinfo : EIATTR_KPARAM_INFO
	.align		4
.L_18:
        /*0048*/ 	.byte	0x04, 0x17
        /*004a*/ 	.short	(.L_20 - .L_19)
.L_19:
        /*004c*/ 	.word	0x00000000
        /*0050*/ 	.short	0x0003
        /*0052*/ 	.short	0x0018
        /*0054*/ 	.byte	0x00, 0xf4, 0x21, 0x00


	//----- nvinfo : EIATTR_KPARAM_INFO
	.align		4
.L_20:
        /*0058*/ 	.byte	0x04, 0x17
        /*005a*/ 	.short	(.L_22 - .L_21)
.L_21:
        /*005c*/ 	.word	0x00000000
        /*0060*/ 	.short	0x0002
        /*0062*/ 	.short	0x0010
        /*0064*/ 	.byte	0x00, 0xf4, 0x21, 0x00


	//----- nvinfo : EIATTR_KPARAM_INFO
	.align		4
.L_22:
        /*0068*/ 	.byte	0x04, 0x17
        /*006a*/ 	.short	(.L_24 - .L_23)
.L_23:
        /*006c*/ 	.word	0x00000000
        /*0070*/ 	.short	0x0001
        /*0072*/ 	.short	0x0008
        /*0074*/ 	.byte	0x00, 0xf4, 0x21, 0x00


	//----- nvinfo : EIATTR_KPARAM_INFO
	.align		4
.L_24:
        /*0078*/ 	.byte	0x04, 0x17
        /*007a*/ 	.short	(.L_26 - .L_25)
.L_25:
        /*007c*/ 	.word	0x00000000
        /*0080*/ 	.short	0x0000
        /*0082*/ 	.short	0x0000
        /*0084*/ 	.byte	0x00, 0xf4, 0x21, 0x00


	//----- nvinfo : EIATTR_SPARSE_MMA_MASK
	.align		4
.L_26:
        /*0088*/ 	.byte	0x03, 0x50
        /*008a*/ 	.short	0x0000


	//----- nvinfo : EIATTR_MAXREG_COUNT
	.align		4
        /*008c*/ 	.byte	0x03, 0x1b
        /*008e*/ 	.short	0x00ff


	//----- nvinfo : EIATTR_COOP_GROUP_MASK_REGIDS
	.align		4
        /*0090*/ 	.byte	0x04, 0x29
        /*0092*/ 	.short	(.L_28 - .L_27)


	//   ....[0]....
.L_27:
        /*0094*/ 	.word	0xffffffff


	//   ....[1]....
        /*0098*/ 	.word	0xffffffff


	//----- nvinfo : EIATTR_COOP_GROUP_INSTR_OFFSETS
	.align		4
.L_28:
        /*009c*/ 	.byte	0x04, 0x28
        /*009e*/ 	.short	(.L_30 - .L_29)


	//   ....[0]....
.L_29:
        /*00a0*/ 	.word	0x00000ff0


	//   ....[1]....
        /*00a4*/ 	.word	0x000010a0


	//----- nvinfo : EIATTR_EXIT_INSTR_OFFSETS
	.align		4
.L_30:
        /*00a8*/ 	.byte	0x04, 0x1c
        /*00aa*/ 	.short	(.L_32 - .L_31)


	//   ....[0]....
.L_31:
        /*00ac*/ 	.word	0x000013b0


	//----- nvinfo : EIATTR_REQNTID
	.align		4
.L_32:
        /*00b0*/ 	.byte	0x04, 0x10
        /*00b2*/ 	.short	(.L_34 - .L_33)
.L_33:
        /*00b4*/ 	.word	0x00000100
        /*00b8*/ 	.word	0x00000001
        /*00bc*/ 	.word	0x00000001


	//----- nvinfo : EIATTR_CRS_STACK_SIZE
	.align		4
.L_34:
        /*00c0*/ 	.byte	0x04, 0x1e
        /*00c2*/ 	.short	(.L_36 - .L_35)
.L_35:
        /*00c4*/ 	.word	0x00000000


	//----- nvinfo : EIATTR_CBANK_PARAM_SIZE
	.align		4
.L_36:
        /*00c8*/ 	.byte	0x03, 0x19
        /*00ca*/ 	.short	0x0038


	//----- nvinfo : EIATTR_PARAM_CBANK
	.align		4
        /*00cc*/ 	.byte	0x04, 0x0a
        /*00ce*/ 	.short	(.L_38 - .L_37)
	.align		4
.L_37:
        /*00d0*/ 	.word	index@(.nv.constant0.triton_red_fused__to_copy_add_mean_mul_pow_rsqrt_6)
        /*00d4*/ 	.short	0x0210
        /*00d6*/ 	.short	0x0038


	//----- nvinfo : EIATTR_SW_WAR
	.align		4
.L_38:
        /*00d8*/ 	.byte	0x04, 0x36
        /*00da*/ 	.short	(.L_40 - .L_39)
.L_39:
        /*00dc*/ 	.word	0x00000008
.L_40:


//--------------------- .nv.callgraph             --------------------------
	.section	.nv.callgraph,"",@"SHT_CUDA_CALLGRAPH"
	.align	4
	.sectionentsize	8
	.align		4
        /*0000*/ 	.word	0x00000000
	.align		4
        /*0004*/ 	.word	0xffffffff
	.align		4
        /*0008*/ 	.word	0x00000000
	.align		4
        /*000c*/ 	.word	0xfffffffe
	.align		4
        /*0010*/ 	.word	0x00000000
	.align		4
        /*0014*/ 	.word	0xfffffffd
	.align		4
        /*0018*/ 	.word	0x00000000
	.align		4
        /*001c*/ 	.word	0xfffffffc


//--------------------- .nv.constant4             --------------------------
	.section	.nv.constant4,"a",@progbits
	.align	8
	.align		8
.nv.constant4:
        /*0000*/ 	.dword	_$_str


//--------------------- .text.triton_red_fused__to_copy_add_mean_mul_pow_rsqrt_6 --------------------------
	.section	.text.triton_red_fused__to_copy_add_mean_mul_pow_rsqrt_6,"ax",@progbits
	.sectionflags	@"SHF_BARRIERS=1"
	.align	128
        .global         triton_red_fused__to_copy_add_mean_mul_pow_rsqrt_6
        .type           triton_red_fused__to_copy_add_mean_mul_pow_rsqrt_6,@function
        .size           triton_red_fused__to_copy_add_mean_mul_pow_rsqrt_6,(.L_x_4 - triton_red_fused__to_copy_add_mean_mul_pow_rsqrt_6)
        .other          triton_red_fused__to_copy_add_mean_mul_pow_rsqrt_6,@"STO_CUDA_ENTRY STV_DEFAULT"
triton_red_fused__to_copy_add_mean_mul_pow_rsqrt_6:
.text.triton_red_fused__to_copy_add_mean_mul_pow_rsqrt_6:
[----:B------:R-:W0:Y:S02]  /*0000*/  LDC R1, c[0x0][0x28] ;  /* 0x00000a00ff017b82 */ /* 0x000e240000000800 */
[----:B------:R-:W1:Y:S01]  /*0010*/  S2R R0, SR_TID.X ;  /* 0x0000000000007919 */ /* 0x000e620000002100 */
[----:B------:R-:W-:Y:S01]  /*0020*/  ULDC UR8, c[0x0][0x238] ;  /* 0x00008e0000087ab9 */ /* 0x000fe20000000800 */
[----:B------:R-:W-:Y:S01]  /*0030*/  ULDC.64 UR6, c[0x0][0x208] ;  /* 0x0000820000067ab9 */ /* 0x000fe20000000a00 */
[----:B------:R-:W2:Y:S01]  /*0040*/  S2R R3, SR_CTAID.X ;  /* 0x0000000000037919 */ /* 0x000ea20000002500 */
[----:B-1----:R-:W-:Y:S02]  /*0050*/  SHF.R.U32.HI R2, RZ, 0x2, R0 ;  /* 0x00000002ff027819 */ /* 0x002fe40000011600 */
[----:B------:R-:W-:Y:S02]  /*0060*/  LOP3.LUT R4, R0, 0x3, RZ, 0xc0, !PT ;  /* 0x0000000300047812 */ /* 0x000fe400078ec0ff */
[----:B--2---:R-:W-:Y:S02]  /*0070*/  SHF.L.U32 R3, R3, 0x6, RZ ;  /* 0x0000000603037819 */ /* 0x004fe400000006ff */
[----:B------:R-:W-:-:S04]  /*0080*/  SGXT.U32 R2, R2, 0x6 ;  /* 0x000000060202781a */ /* 0x000fc80000000000 */
[----:B------:R-:W-:-:S04]  /*0090*/  LOP3.LUT R5, R2, R3, RZ, 0xfc, !PT ;  /* 0x0000000302057212 */ /* 0x000fc800078efcff */
[C---:B------:R-:W-:Y:S02]  /*00a0*/  ISETP.GE.AND P1, PT, R5.reuse, UR8, PT ;  /* 0x0000000805007c0c */ /* 0x040fe4000bf26270 */
[----:B------:R-:W-:-:S11]  /*00b0*/  LEA R5, R5, R4, 0xc ;  /* 0x0000000405057211 */ /* 0x000fd600078e60ff */
[----:B------:R-:W-:Y:S01]  /*00c0*/  @P1 MOV R28, RZ ;  /* 0x000000ff001c1202 */ /* 0x000fe20000000f00 */
[----:B------:R-:W-:Y:S06]  /*00d0*/  @P1 BRA `(.L_x_0) ;  /* 0x0000000c00c01947 */ /* 0x000fec0003800000 */
[----:B------:R-:W1:Y:S01]  /*00e0*/  LDC.64 R14, c[0x0][0x220] ;  /* 0x00008800ff0e7b82 */ /* 0x000e620000000a00 */
[----:B------:R-:W-:Y:S02]  /*00f0*/  IADD3 R19, R5, 0x4, RZ ;  /* 0x0000000405137810 */ /* 0x000fe40007ffe0ff */
[----:B------:R-:W-:-:S05]  /*0100*/  IADD3 R9, R5, 0x8, RZ ;  /* 0x0000000805097810 */ /* 0x000fca0007ffe0ff */
[----:B------:R-:W2:Y:S01]  /*0110*/  LDC.64 R12, c[0x0][0x218] ;  /* 0x00008600ff0c7b82 */ /* 0x000ea20000000a00 */
[----:B------:R-:W-:Y:S01]  /*0120*/  IADD3 R17, R5, 0xc, RZ ;  /* 0x0000000c05117810 */ /* 0x000fe20007ffe0ff */
[----:B-1----:R-:W-:-:S06]  /*0130*/  IMAD.WIDE R6, R5, 0x2, R14 ;  /* 0x0000000205067825 */ /* 0x002fcc00078e020e */
[----:B------:R-:W3:Y:S01]  /*0140*/  LDG.E.EL.U16 R6, desc[UR6][R6.64] ;  /* 0x0000000606067981 */ /* 0x000ee2000c2e1500 */
[----:B--2---:R-:W-:-:S04]  /*0150*/  IMAD.WIDE R24, R5, 0x2, R12 ;  /* 0x0000000205187825 */ /* 0x004fc800078e020c */
[C---:B------:R-:W-:Y:S01]  /*0160*/  IMAD.WIDE R26, R19.reuse, 0x2, R12 ;  /* 0x00000002131a7825 */ /* 0x040fe200078e020c */
[----:B------:R-:W2:Y:S03]  /*0170*/  LDG.E.EL.U16 R21, desc[UR6][R24.64] ;  /* 0x0000000618157981 */ /* 0x000ea6000c2e1500 */
[----:B------:R-:W-:Y:S01]  /*0180*/  IMAD.WIDE R18, R19, 0x2, R14 ;  /* 0x0000000213127825 */ /* 0x000fe200078e020e */
[----:B------:R-:W4:Y:S03]  /*0190*/  LDG.E.EL.U16 R20, desc[UR6][R26.64] ;  /* 0x000000061a147981 */ /* 0x000f26000c2e1500 */
[C---:B------:R-:W-:Y:S02]  /*01a0*/  IMAD.WIDE R22, R9.reuse, 0x2, R12 ;  /* 0x0000000209167825 */ /* 0x040fe400078e020c */
[----:B------:R-:W5:Y:S02]  /*01b0*/  LDG.E.EL.U16 R18, desc[UR6][R18.64] ;  /* 0x0000000612127981 */ /* 0x000f64000c2e1500 */
[----:B------:R-:W-:-:S02]  /*01c0*/  IMAD.WIDE R8, R9, 0x2, R14 ;  /* 0x0000000209087825 */ /* 0x000fc400078e020e */
[----:B------:R-:W5:Y:S02]  /*01d0*/  LDG.E.EL.U16 R22, desc[UR6][R22.64] ;  /* 0x0000000616167981 */ /* 0x000f64000c2e1500 */
[C---:B------:R-:W-:Y:S02]  /*01e0*/  IMAD.WIDE R10, R17.reuse, 0x2, R12 ;  /* 0x00000002110a7825 */ /* 0x040fe400078e020c */
[----:B------:R-:W5:Y:S02]  /*01f0*/  LDG.E.EL.U16 R8, desc[UR6][R8.64] ;  /* 0x0000000608087981 */ /* 0x000f64000c2e1500 */
[----:B------:R-:W-:Y:S02]  /*0200*/  IMAD.WIDE R16, R17, 0x2, R14 ;  /* 0x0000000211107825 */ /* 0x000fe400078e020e */
[----:B------:R-:W5:Y:S04]  /*0210*/  LDG.E.EL.U16 R10, desc[UR6][R10.64] ;  /* 0x000000060a0a7981 */ /* 0x000f68000c2e1500 */
[----:B------:R-:W5:Y:S01]  /*0220*/  LDG.E.EL.U16 R16, desc[UR6][R16.64] ;  /* 0x0000000610107981 */ /* 0x000f62000c2e1500 */
[----:B---3--:R-:W-:-:S02]  /*0230*/  HADD2.F32 R6, -RZ, R6.H0_H0 ;  /* 0x20000006ff067230 */ /* 0x008fc40000004100 */
[----:B--2---:R-:W-:Y:S02]  /*0240*/  HADD2.F32 R21, -RZ, R21.H0_H0 ;  /* 0x20000015ff157230 */ /* 0x004fe40000004100 */
[----:B----4-:R-:W-:-:S03]  /*0250*/  HADD2.F32 R20, -RZ, R20.H0_H0 ;  /* 0x20000014ff147230 */ /* 0x010fc60000004100 */
[----:B------:R-:W-:Y:S01]  /*0260*/  FADD R6, R21, R6 ;  /* 0x0000000615067221 */ /* 0x000fe20000000000 */
[----:B-----5:R-:W-:-:S03]  /*0270*/  HADD2.F32 R7, -RZ, R18.H0_H0 ;  /* 0x20000012ff077230 */ /* 0x020fc60000004100 */
[----:B------:R-:W-:Y:S01]  /*0280*/  FFMA R6, R6, R6, RZ ;  /* 0x0000000606067223 */ /* 0x000fe200000000ff */
[----:B------:R-:W-:Y:S02]  /*0290*/  HADD2.F32 R22, -RZ, R22.H0_H0 ;  /* 0x20000016ff167230 */ /* 0x000fe40000004100 */
[----:B------:R-:W-:Y:S01]  /*02a0*/  FADD R7, R20, R7 ;  /* 0x0000000714077221 */ /* 0x000fe20000000000 */
[----:B------:R-:W-:-:S03]  /*02b0*/  HADD2.F32 R19, -RZ, R8.H0_H0 ;  /* 0x20000008ff137230 */ /* 0x000fc60000004100 */
[----:B------:R-:W-:Y:S01]  /*02c0*/  FFMA R6, R7, R7, R6 ;  /* 0x0000000707067223 */ /* 0x000fe20000000006 */
[----:B------:R-:W-:Y:S02]  /*02d0*/  HADD2.F32 R10, -RZ, R10.H0_H0 ;  /* 0x2000000aff0a7230 */ /* 0x000fe40000004100 */
[----:B------:R-:W-:Y:S01]  /*02e0*/  FADD R19, R22, R19 ;  /* 0x0000001316137221 */ /* 0x000fe20000000000 */
[----:B------:R-:W-:-:S03]  /*02f0*/  HADD2.F32 R9, -RZ, R16.H0_H0 ;  /* 0x20000010ff097230 */ /* 0x000fc60000004100 */
[----:B------:R-:W-:Y:S01]  /*0300*/  FFMA R19, R19, R19, R6 ;  /* 0x0000001313137223 */ /* 0x000fe20000000006 */
[----:B------:R-:W-:Y:S01]  /*0310*/  HFMA2.MMA R6, -RZ, RZ, 0, 7.152557373046875e-07 ;  /* 0x0000000cff067435 */ /* 0x000fe200000001ff */
[----:B------:R-:W-:-:S04]  /*0320*/  FADD R10, R10, R9 ;  /* 0x000000090a0a7221 */ /* 0x000fc80000000000 */
[----:B------:R-:W-:-:S07]  /*0330*/  FFMA R28, R10, R10, R19 ;  /* 0x0000000a0a1c7223 */ /* 0x000fce0000000013 */
.L_x_1:
[----:B------:R-:W-:Y:S02]  /*0340*/  IADD3 R8, R6, 0x4, RZ ;  /* 0x0000000406087810 */ /* 0x000fe40007ffe0ff */
[----:B------:R-:W-:Y:S02]  /*0350*/  IADD3 R16, R6, 0x8, RZ ;  /* 0x0000000806107810 */ /* 0x000fe40007ffe0ff */
[C---:B------:R-:W-:Y:S02]  /*0360*/  LOP3.LUT R11, R5.reuse, R8, RZ, 0xfc, !PT ;  /* 0x00000008050b7212 */ /* 0x040fe400078efcff */
[----:B------:R-:W-:-:S03]  /*0370*/  LOP3.LUT R21, R5, R16, RZ, 0xfc, !PT ;  /* 0x0000001005157212 */ /* 0x000fc600078efcff */
[----:B------:R-:W-:-:S04]  /*0380*/  IMAD.WIDE R8, R11, 0x2, R12 ;  /* 0x000000020b087825 */ /* 0x000fc800078e020c */
[----:B------:R-:W-:Y:S01]  /*0390*/  IMAD.WIDE R10, R11, 0x2, R14 ;  /* 0x000000020b0a7825 */ /* 0x000fe200078e020e */
[----:B------:R-:W-:Y:S01]  /*03a0*/  IADD3 R16, R6, 0xc, RZ ;  /* 0x0000000c06107810 */ /* 0x000fe20007ffe0ff */
[----:B------:R1:W2:Y:S02]  /*03b0*/  LDG.E.EL.U16 R27, desc[UR6][R8.64] ;  /* 0x00000006081b7981 */ /* 0x0002a4000c2e1500 */
[C---:B------:R-:W-:Y:S02]  /*03c0*/  IMAD.WIDE R24, R21.reuse, 0x2, R12 ;  /* 0x0000000215187825 */ /* 0x040fe400078e020c */
[----:B------:R3:W4:Y:S02]  /*03d0*/  LDG.E.EL.U16 R29, desc[UR6][R10.64] ;  /* 0x000000060a1d7981 */ /* 0x000724000c2e1500 */
[----:B------:R-:W-:Y:S01]  /*03e0*/  IMAD.WIDE R20, R21, 0x2, R14 ;  /* 0x0000000215147825 */ /* 0x000fe200078e020e */
[----:B------:R-:W-:Y:S01]  /*03f0*/  LOP3.LUT R19, R5, R16, RZ, 0xfc, !PT ;  /* 0x0000001005137212 */ /* 0x000fe200078efcff */
[----:B------:R-:W5:Y:S01]  /*0400*/  LDG.E.EL.U16 R24, desc[UR6][R24.64] ;  /* 0x0000000618187981 */ /* 0x000f62000c2e1500 */
[----:B------:R-:W-:-:S03]  /*0410*/  IADD3 R22, R6, 0x10, RZ ;  /* 0x0000001006167810 */ /* 0x000fc60007ffe0ff */
[----:B------:R-:W5:Y:S01]  /*0420*/  LDG.E.EL.U16 R26, desc[UR6][R20.64] ;  /* 0x00000006141a7981 */ /* 0x000f62000c2e1500 */
[----:B------:R-:W-:Y:S01]  /*0430*/  IMAD.WIDE R16, R19, 0x2, R12 ;  /* 0x0000000213107825 */ /* 0x000fe200078e020c */
[----:B-1----:R-:W-:-:S03]  /*0440*/  LOP3.LUT R9, R5, R22, RZ, 0xfc, !PT ;  /* 0x0000001605097212 */ /* 0x002fc600078efcff */
[----:B------:R-:W-:Y:S01]  /*0450*/  IMAD.WIDE R18, R19, 0x2, R14 ;  /* 0x0000000213127825 */ /* 0x000fe200078e020e */
[----:B------:R1:W5:Y:S01]  /*0460*/  LDG.E.EL.U16 R7, desc[UR6][R16.64] ;  /* 0x0000000610077981 */ /* 0x000362000c2e1500 */
[----:B------:R-:W-:-:S03]  /*0470*/  IADD3 R22, R6, 0x14, RZ ;  /* 0x0000001406167810 */ /* 0x000fc60007ffe0ff */
[----:B------:R1:W5:Y:S01]  /*0480*/  LDG.E.EL.U16 R8, desc[UR6][R18.64] ;  /* 0x0000000612087981 */ /* 0x000362000c2e1500 */
[----:B---3--:R-:W-:-:S04]  /*0490*/  IMAD.WIDE R10, R9, 0x2, R14 ;  /* 0x00000002090a7825 */ /* 0x008fc800078e020e */
[----:B-1----:R-:W-:Y:S01]  /*04a0*/  IMAD.WIDE R16, R9, 0x2, R12 ;  /* 0x0000000209107825 */ /* 0x002fe200078e020c */
[----:B0-----:R-:W-:Y:S01]  /*04b0*/  LOP3.LUT R21, R5, R22, RZ, 0xfc, !PT ;  /* 0x0000001605157212 */ /* 0x001fe200078efcff */
[----:B------:R-:W3:Y:S01]  /*04c0*/  LDG.E.EL.U16 R10, desc[UR6][R10.64] ;  /* 0x000000060a0a7981 */ /* 0x000ee2000c2e1500 */
[----:B------:R-:W-:-:S03]  /*04d0*/  IADD3 R25, R6, 0x18, RZ ;  /* 0x0000001806197810 */ /* 0x000fc60007ffe0ff */
[----:B------:R0:W3:Y:S01]  /*04e0*/  LDG.E.EL.U16 R9, desc[UR6][R16.64] ;  /* 0x0000000610097981 */ /* 0x0000e2000c2e1500 */
[----:B------:R-:W-:Y:S01]  /*04f0*/  IMAD.WIDE R22, R21, 0x2, R12 ;  /* 0x0000000215167825 */ /* 0x000fe200078e020c */
[----:B------:R-:W-:-:S03]  /*0500*/  LOP3.LUT R19, R5, R25, RZ, 0xfc, !PT ;  /* 0x0000001905137212 */ /* 0x000fc600078efcff */
[----:B------:R-:W-:Y:S01]  /*0510*/  IMAD.WIDE R20, R21, 0x2, R14 ;  /* 0x0000000215147825 */ /* 0x000fe200078e020e */
[----:B------:R-:W3:Y:S04]  /*0520*/  LDG.E.EL.U16 R11, desc[UR6][R22.64] ;  /* 0x00000006160b7981 */ /* 0x000ee8000c2e1500 */
[----:B------:R-:W3:Y:S01]  /*0530*/  LDG.E.EL.U16 R25, desc[UR6][R20.64] ;  /* 0x0000000614197981 */ /* 0x000ee2000c2e1500 */
[----:B0-----:R-:W-:-:S04]  /*0540*/  IMAD.WIDE R16, R19, 0x2, R12 ;  /* 0x0000000213107825 */ /* 0x001fc800078e020c */
[----:B------:R-:W-:Y:S01]  /*0550*/  IMAD.WIDE R18, R19, 0x2, R14 ;  /* 0x0000000213127825 */ /* 0x000fe200078e020e */
[----:B------:R0:W3:Y:S04]  /*0560*/  LDG.E.EL.U16 R22, desc[UR6][R16.64] ;  /* 0x0000000610167981 */ /* 0x0000e8000c2e1500 */
[----:B------:R1:W3:Y:S01]  /*0570*/  LDG.E.EL.U16 R23, desc[UR6][R18.64] ;  /* 0x0000000612177981 */ /* 0x0002e2000c2e1500 */
[----:B0-----:R-:W-:Y:S01]  /*0580*/  IADD3 R16, R6, 0x1c, RZ ;  /* 0x0000001c06107810 */ /* 0x001fe20007ffe0ff */
[----:B--2---:R-:W-:Y:S02]  /*0590*/  HADD2.F32 R27, -RZ, R27.H0_H0 ;  /* 0x2000001bff1b7230 */ /* 0x004fe40000004100 */
[----:B----4-:R-:W-:Y:S02]  /*05a0*/  HADD2.F32 R29, -RZ, R29.H0_H0 ;  /* 0x2000001dff1d7230 */ /* 0x010fe40000004100 */
[----:B-----5:R-:W-:-:S03]  /*05b0*/  HADD2.F32 R24, -RZ, R24.H0_H0 ;  /* 0x20000018ff187230 */ /* 0x020fc60000004100 */
[----:B------:R-:W-:Y:S01]  /*05c0*/  FADD R27, R27, R29 ;  /* 0x0000001d1b1b7221 */ /* 0x000fe20000000000 */
[----:B------:R-:W-:Y:S01]  /*05d0*/  HADD2.F32 R26, -RZ, R26.H0_H0 ;  /* 0x2000001aff1a7230 */ /* 0x000fe20000004100 */
[----:B------:R-:W-:Y:S02]  /*05e0*/  LOP3.LUT R29, R5, R16, RZ, 0xfc, !PT ;  /* 0x00000010051d7212 */ /* 0x000fe400078efcff */
[----:B------:R-:W-:Y:S02]  /*05f0*/  FFMA R28, R27, R27, R28 ;  /* 0x0000001b1b1c7223 */ /* 0x000fe4000000001c */
[----:B------:R-:W-:Y:S01]  /*0600*/  FADD R27, R24, R26 ;  /* 0x0000001a181b7221 */ /* 0x000fe20000000000 */
[----:B------:R-:W-:Y:S01]  /*0610*/  IADD3 R26, R6, 0x20, RZ ;  /* 0x00000020061a7810 */ /* 0x000fe20007ffe0ff */
[----:B------:R-:W-:-:S04]  /*0620*/  IMAD.WIDE R20, R29, 0x2, R12 ;  /* 0x000000021d147825 */ /* 0x000fc800078e020c */
[----:B------:R-:W-:Y:S01]  /*0630*/  IMAD.WIDE R16, R29, 0x2, R14 ;  /* 0x000000021d107825 */ /* 0x000fe200078e020e */
[----:B------:R-:W-:-:S03]  /*0640*/  LOP3.LUT R29, R5, R26, RZ, 0xfc, !PT ;  /* 0x0000001a051d7212 */ /* 0x000fc600078efcff */
[----:B-1----:R-:W-:Y:S01]  /*0650*/  HADD2.F32 R19, -RZ, R8.H0_H0 ;  /* 0x20000008ff137230 */ /* 0x002fe20000004100 */
[----:B------:R-:W-:Y:S01]  /*0660*/  IADD3 R8, R6, 0x24, RZ ;  /* 0x0000002406087810 */ /* 0x000fe20007ffe0ff */
[----:B------:R-:W-:Y:S02]  /*0670*/  HADD2.F32 R18, -RZ, R7.H0_H0 ;  /* 0x20000007ff127230 */ /* 0x000fe40000004100 */
[----:B------:R-:W-:Y:S01]  /*0680*/  FFMA R26, R27, R27, R28 ;  /* 0x0000001b1b1a7223 */ /* 0x000fe2000000001c */
[----:B------:R0:W2:Y:S01]  /*0690*/  LDG.E.EL.U16 R7, desc[UR6][R16.64] ;  /* 0x0000000610077981 */ /* 0x0000a2000c2e1500 */
[----:B------:R-:W-:Y:S01]  /*06a0*/  LOP3.LUT R27, R5, R8, RZ, 0xfc, !PT ;  /* 0x00000008051b7212 */ /* 0x000fe200078efcff */
[----:B---3--:R-:W-:Y:S02]  /*06b0*/  HADD2.F32 R28, -RZ, R9.H0_H0 ;  /* 0x20000009ff1c7230 */ /* 0x008fe40000004100 */
[----:B------:R1:W3:Y:S01]  /*06c0*/  LDG.E.EL.U16 R24, desc[UR6][R20.64] ;  /* 0x0000000614187981 */ /* 0x0002e2000c2e1500 */
[----:B------:R-:W-:-:S04]  /*06d0*/  IMAD.WIDE R8, R29, 0x2, R14 ;  /* 0x000000021d087825 */ /* 0x000fc800078e020e */
[----:B0-----:R-:W-:Y:S01]  /*06e0*/  FADD R17, R18, R19 ;  /* 0x0000001312117221 */ /* 0x001fe20000000000 */
[----:B-1----:R-:W-:-:S03]  /*06f0*/  HADD2.F32 R21, -RZ, R10.H0_H0 ;  /* 0x2000000aff157230 */ /* 0x002fc60000004100 */
[----:B------:R-:W-:Y:S01]  /*0700*/  FFMA R10, R17, R17, R26 ;  /* 0x00000011110a7223 */ /* 0x000fe2000000001a */
[----:B------:R-:W-:Y:S01]  /*0710*/  IMAD.WIDE R18, R29, 0x2, R12 ;  /* 0x000000021d127825 */ /* 0x000fe200078e020c */
[----:B------:R0:W4:Y:S03]  /*0720*/  LDG.E.EL.U16 R26, desc[UR6][R8.64] ;  /* 0x00000006081a7981 */ /* 0x000126000c2e1500 */
[----:B------:R-:W-:Y:S01]  /*0730*/  FADD R29, R28, R21 ;  /* 0x000000151c1d7221 */ /* 0x000fe20000000000 */
[C---:B------:R-:W-:Y:S01]  /*0740*/  IMAD.WIDE R16, R27.reuse, 0x2, R12 ;  /* 0x000000021b107825 */ /* 0x040fe200078e020c */
[----:B------:R-:W5:Y:S03]  /*0750*/  LDG.E.EL.U16 R18, desc[UR6][R18.64] ;  /* 0x0000000612127981 */ /* 0x000f66000c2e1500 */
[----:B------:R-:W-:-:S02]  /*0760*/  IMAD.WIDE R20, R27, 0x2, R14 ;  /* 0x000000021b147825 */ /* 0x000fc400078e020e */
[----:B------:R-:W5:Y:S01]  /*0770*/  LDG.E.EL.U16 R16, desc[UR6][R16.64] ;  /* 0x0000000610107981 */ /* 0x000f62000c2e1500 */
[----:B0-----:R-:W-:Y:S01]  /*0780*/  IADD3 R8, R6, 0x28, RZ ;  /* 0x0000002806087810 */ /* 0x001fe20007ffe0ff */
[----:B------:R-:W-:Y:S02]  /*0790*/  HADD2.F32 R27, -RZ, R11.H0_H0 ;  /* 0x2000000bff1b7230 */ /* 0x000fe40000004100 */
[----:B------:R-:W-:Y:S01]  /*07a0*/  HADD2.F32 R28, -RZ, R25.H0_H0 ;  /* 0x20000019ff1c7230 */ /* 0x000fe20000004100 */
[----:B------:R-:W-:Y:S01]  /*07b0*/  LOP3.LUT R11, R5, R8, RZ, 0xfc, !PT ;  /* 0x00000008050b7212 */ /* 0x000fe200078efcff */
[----:B------:R0:W5:Y:S01]  /*07c0*/  LDG.E.EL.U16 R19, desc[UR6][R20.64] ;  /* 0x0000000614137981 */ /* 0x000162000c2e1500 */
[----:B------:R-:W-:-:S03]  /*07d0*/  IADD3 R25, R6, 0x2c, RZ ;  /* 0x0000002c06197810 */ /* 0x000fc60007ffe0ff */
[----:B------:R-:W-:-:S05]  /*07e0*/  IMAD.WIDE R8, R11, 0x2, R12 ;  /* 0x000000020b087825 */ /* 0x000fca00078e020c */
[----:B------:R1:W5:Y:S01]  /*07f0*/  LDG.E.EL.U16 R17, desc[UR6][R8.64] ;  /* 0x0000000608117981 */ /* 0x000362000c2e1500 */
[----:B0-----:R-:W-:Y:S01]  /*0800*/  FFMA R20, R29, R29, R10 ;  /* 0x0000001d1d147223 */ /* 0x001fe2000000000a */
[----:B------:R-:W-:Y:S01]  /*0810*/  FADD R21, R27, R28 ;  /* 0x0000001c1b157221 */ /* 0x000fe20000000000 */
[----:B------:R-:W-:Y:S01]  /*0820*/  HADD2.F32 R28, -RZ, R22.H0_H0 ;  /* 0x20000016ff1c7230 */ /* 0x000fe20000004100 */
[----:B------:R-:W-:Y:S01]  /*0830*/  LOP3.LUT R27, R5, R25, RZ, 0xfc, !PT ;  /* 0x00000019051b7212 */ /* 0x000fe200078efcff */
[----:B------:R-:W-:Y:S02]  /*0840*/  HADD2.F32 R29, -RZ, R23.H0_H0 ;  /* 0x20000017ff1d7230 */ /* 0x000fe40000004100 */
[----:B------:R-:W-:-:S04]  /*0850*/  IMAD.WIDE R10, R11, 0x2, R14 ;  /* 0x000000020b0a7825 */ /* 0x000fc800078e020e */
[----:B-1----:R-:W-:Y:S01]  /*0860*/  FFMA R8, R21, R21, R20 ;  /* 0x0000001515087223 */ /* 0x002fe20000000014 */
[----:B------:R-:W-:Y:S01]  /*0870*/  FADD R28, R28, R29 ;  /* 0x0000001d1c1c7221 */ /* 0x000fe20000000000 */
[C---:B------:R-:W-:Y:S01]  /*0880*/  IMAD.WIDE R22, R27.reuse, 0x2, R12 ;  /* 0x000000021b167825 */ /* 0x040fe200078e020c */
[----:B------:R-:W-:Y:S01]  /*0890*/  IADD3 R29, R6, 0x30, RZ ;  /* 0x00000030061d7810 */ /* 0x000fe20007ffe0ff */
[----:B------:R0:W5:Y:S02]  /*08a0*/  LDG.E.EL.U16 R25, desc[UR6][R10.64] ;  /* 0x000000060a197981 */ /* 0x000164000c2e1500 */
[----:B------:R-:W-:Y:S01]  /*08b0*/  IMAD.WIDE R20, R27, 0x2, R14 ;  /* 0x000000021b147825 */ /* 0x000fe200078e020e */
[----:B------:R-:W-:Y:S01]  /*08c0*/  LOP3.LUT R29, R5, R29, RZ, 0xfc, !PT ;  /* 0x0000001d051d7212 */ /* 0x000fe200078efcff */
[----:B------:R1:W5:Y:S04]  /*08d0*/  LDG.E.EL.U16 R27, desc[UR6][R22.64] ;  /* 0x00000006161b7981 */ /* 0x000368000c2e1500 */
[----:B------:R1:W5:Y:S01]  /*08e0*/  LDG.E.EL.U16 R21, desc[UR6][R20.64] ;  /* 0x0000000614157981 */ /* 0x000362000c2e1500 */
[----:B0-----:R-:W-:-:S04]  /*08f0*/  IADD3 R10, R6, 0x34, RZ ;  /* 0x00000034060a7810 */ /* 0x001fc80007ffe0ff */
[----:B-1----:R-:W-:Y:S01]  /*0900*/  LOP3.LUT R23, R5, R10, RZ, 0xfc, !PT ;  /* 0x0000000a05177212 */ /* 0x002fe200078efcff */
[----:B------:R-:W-:-:S04]  /*0910*/  IMAD.WIDE R10, R29, 0x2, R14 ;  /* 0x000000021d0a7825 */ /* 0x000fc800078e020e */
[----:B------:R-:W-:Y:S01]  /*0920*/  FFMA R20, R28, R28, R8 ;  /* 0x0000001c1c147223 */ /* 0x000fe20000000008 */
[--C-:B------:R-:W-:Y:S01]  /*0930*/  IMAD.WIDE R8, R29, 0x2, R12.reuse ;  /* 0x000000021d087825 */ /* 0x100fe200078e020c */
[----:B------:R-:W5:Y:S03]  /*0940*/  LDG.E.EL.U16 R10, desc[UR6][R10.64] ;  /* 0x000000060a0a7981 */ /* 0x000f66000c2e1500 */
[C---:B------:R-:W-:Y:S02]  /*0950*/  IMAD.WIDE R28, R23.reuse, 0x2, R12 ;  /* 0x00000002171c7825 */ /* 0x040fe400078e020c */
[----:B------:R-:W5:Y:S02]  /*0960*/  LDG.E.EL.U16 R8, desc[UR6][R8.64] ;  /* 0x0000000608087981 */ /* 0x000f64000c2e1500 */
[----:B------:R-:W-:Y:S02]  /*0970*/  IMAD.WIDE R22, R23, 0x2, R14 ;  /* 0x0000000217167825 */ /* 0x000fe400078e020e */
[----:B------:R0:W5:Y:S04]  /*0980*/  LDG.E.EL.U16 R28, desc[UR6][R28.64] ;  /* 0x000000061c1c7981 */ /* 0x000168000c2e1500 */
[----:B------:R1:W5:Y:S01]  /*0990*/  LDG.E.EL.U16 R9, desc[UR6][R22.64] ;  /* 0x0000000616097981 */ /* 0x000362000c2e1500 */
[----:B0-----:R-:W-:Y:S01]  /*09a0*/  IADD3 R29, R6, 0x40, RZ ;  /* 0x00000040061d7810 */ /* 0x001fe20007ffe0ff */
[----:B--2---:R-:W-:-:S02]  /*09b0*/  HADD2.F32 R7, -RZ, R7.H0_H0 ;  /* 0x20000007ff077230 */ /* 0x004fc40000004100 */
[----:B---3--:R-:W-:-:S05]  /*09c0*/  HADD2.F32 R24, -RZ, R24.H0_H0 ;  /* 0x20000018ff187230 */ /* 0x008fca0000004100 */
[----:B------:R-:W-:Y:S01]  /*09d0*/  FADD R7, R24, R7 ;  /* 0x0000000718077221 */ /* 0x000fe20000000000 */
[----:B----4-:R-:W-:Y:S02]  /*09e0*/  HADD2.F32 R26, -RZ, R26.H0_H0 ;  /* 0x2000001aff1a7230 */ /* 0x010fe40000004100 */
[----:B-----5:R-:W-:Y:S02]  /*09f0*/  HADD2.F32 R18, -RZ, R18.H0_H0 ;  /* 0x20000012ff127230 */ /* 0x020fe40000004100 */
[----:B------:R-:W-:-:S03]  /*0a00*/  FFMA R20, R7, R7, R20 ;  /* 0x0000000707147223 */ /* 0x000fc60000000014 */
[----:B------:R-:W-:Y:S01]  /*0a10*/  FADD R11, R18, R26 ;  /* 0x0000001a120b7221 */ /* 0x000fe20000000000 */
[----:B------:R-:W-:Y:S01]  /*0a20*/  IADD3 R18, R6, 0x38, RZ ;  /* 0x0000003806127810 */ /* 0x000fe20007ffe0ff */
[----:B------:R-:W-:Y:S01]  /*0a30*/  HADD2.F32 R16, -RZ, R16.H0_H0 ;  /* 0x20000010ff107230 */ /* 0x000fe20000004100 */
[----:B------:R-:W-:Y:S01]  /*0a40*/  IADD3 R24, R6, 0x3c, RZ ;  /* 0x0000003c06187810 */ /* 0x000fe20007ffe0ff */
[----:B------:R-:W-:Y:S01]  /*0a50*/  HADD2.F32 R19, -RZ, R19.H0_H0 ;  /* 0x20000013ff137230 */ /* 0x000fe20000004100 */
[----:B------:R-:W-:Y:S01]  /*0a60*/  LOP3.LUT R7, R5, R18, RZ, 0xfc, !PT ;  /* 0x0000001205077212 */ /* 0x000fe200078efcff */
[----:B------:R-:W-:-:S03]  /*0a70*/  FFMA R11, R11, R11, R20 ;  /* 0x0000000b0b0b7223 */ /* 0x000fc60000000014 */
[----:B------:R-:W-:Y:S01]  /*0a80*/  FADD R16, R16, R19 ;  /* 0x0000001310107221 */ /* 0x000fe20000000000 */
[----:B------:R-:W-:-:S04]  /*0a90*/  IMAD.WIDE R18, R7, 0x2, R14 ;  /* 0x0000000207127825 */ /* 0x000fc800078e020e */
[----:B------:R-:W-:Y:S01]  /*0aa0*/  HADD2.F32 R20, -RZ, R17.H0_H0 ;  /* 0x20000011ff147230 */ /* 0x000fe20000004100 */
[----:B------:R-:W-:Y:S01]  /*0ab0*/  LOP3.LUT R17, R5, R24, RZ, 0xfc, !PT ;  /* 0x0000001805117212 */ /* 0x000fe200078efcff */
[----:B-1----:R-:W-:-:S04]  /*0ac0*/  IMAD.WIDE R22, R7, 0x2, R12 ;  /* 0x0000000207167825 */ /* 0x002fc800078e020c */
[----:B------:R-:W-:Y:S01]  /*0ad0*/  FFMA R11, R16, R16, R11 ;  /* 0x00000010100b7223 */ /* 0x000fe2000000000b */
[----:B------:R0:W2:Y:S04]  /*0ae0*/  LDG.E.EL.U16 R7, desc[UR6][R18.64] ;  /* 0x0000000612077981 */ /* 0x0000a8000c2e1500 */
[----:B------:R-:W3:Y:S01]  /*0af0*/  LDG.E.EL.U16 R22, desc[UR6][R22.64] ;  /* 0x0000000616167981 */ /* 0x000ee2000c2e1500 */
[----:B------:R-:W-:Y:S02]  /*0b00*/  HADD2.F32 R25, -RZ, R25.H0_H0 ;  /* 0x20000019ff197230 */ /* 0x000fe40000004100 */
[----:B------:R-:W-:Y:S02]  /*0b10*/  HADD2.F32 R26, -RZ, R27.H0_H0 ;  /* 0x2000001bff1a7230 */ /* 0x000fe40000004100 */
[----:B------:R-:W-:Y:S01]  /*0b20*/  HADD2.F32 R27, -RZ, R21.H0_H0 ;  /* 0x20000015ff1b7230 */ /* 0x000fe20000004100 */
[----:B------:R-:W-:Y:S01]  /*0b30*/  LOP3.LUT R21, R5, R29, RZ, 0xfc, !PT ;  /* 0x0000001d05157212 */ /* 0x000fe200078efcff */
[----:B------:R-:W-:Y:S01]  /*0b40*/  FADD R20, R20, R25 ;  /* 0x0000001914147221 */ /* 0x000fe20000000000 */
[----:B------:R-:W-:-:S04]  /*0b50*/  IMAD.WIDE R24, R17, 0x2, R12 ;  /* 0x0000000211187825 */ /* 0x000fc800078e020c */
[----:B------:R-:W-:Y:S01]  /*0b60*/  FADD R26, R26, R27 ;  /* 0x0000001b1a1a7221 */ /* 0x000fe20000000000 */
[----:B------:R-:W-:Y:S01]  /*0b70*/  IADD3 R27, R6, 0x44, RZ ;  /* 0x00000044061b7810 */ /* 0x000fe20007ffe0ff */
[----:B0-----:R-:W-:-:S04]  /*0b80*/  IMAD.WIDE R18, R21, 0x2, R12 ;  /* 0x0000000215127825 */ /* 0x001fc800078e020c */
[----:B------:R-:W-:Y:S01]  /*0b90*/  FFMA R11, R20, R20, R11 ;  /* 0x00000014140b7223 */ /* 0x000fe2000000000b */
[----:B------:R-:W4:Y:S01]  /*0ba0*/  LDG.E.EL.U16 R24, desc[UR6][R24.64] ;  /* 0x0000000618187981 */ /* 0x000f22000c2e1500 */
[----:B------:R-:W-:Y:S01]  /*0bb0*/  LOP3.LUT R27, R5, R27, RZ, 0xfc, !PT ;  /* 0x0000001b051b7212 */ /* 0x000fe200078efcff */
[----:B------:R-:W-:Y:S02]  /*0bc0*/  HADD2.F32 R10, -RZ, R10.H0_H0 ;  /* 0x2000000aff0a7230 */ /* 0x000fe40000004100 */
[----:B------:R-:W-:Y:S01]  /*0bd0*/  HADD2.F32 R29, -RZ, R8.H0_H0 ;  /* 0x20000008ff1d7230 */ /* 0x000fe20000004100 */
[----:B------:R0:W5:Y:S01]  /*0be0*/  LDG.E.EL.U16 R25, desc[UR6][R18.64] ;  /* 0x0000000612197981 */ /* 0x000162000c2e1500 */
[----:B------:R-:W-:-:S03]  /*0bf0*/  FFMA R8, R26, R26, R11 ;  /* 0x0000001a1a087223 */ /* 0x000fc6000000000b */
[----:B------:R-:W-:Y:S01]  /*0c00*/  FADD R29, R29, R10 ;  /* 0x0000000a1d1d7221 */ /* 0x000fe20000000000 */
[----:B------:R-:W-:-:S04]  /*0c10*/  IMAD.WIDE R10, R27, 0x2, R12 ;  /* 0x000000021b0a7825 */ /* 0x000fc800078e020c */
[--C-:B------:R-:W-:Y:S01]  /*0c20*/  IMAD.WIDE R16, R17, 0x2, R14.reuse ;  /* 0x0000000211107825 */ /* 0x100fe200078e020e */
[----:B------:R1:W5:Y:S01]  /*0c30*/  LDG.E.EL.U16 R26, desc[UR6][R10.64] ;  /* 0x000000060a1a7981 */ /* 0x000362000c2e1500 */
[----:B0-----:R-:W-:Y:S02]  /*0c40*/  IADD3 R19, R6, 0x48, RZ ;  /* 0x0000004806137810 */ /* 0x001fe40007ffe0ff */
[----:B------:R-:W-:Y:S01]  /*0c50*/  HADD2.F32 R18, -RZ, R28.H0_H0 ;  /* 0x2000001cff127230 */ /* 0x000fe20000004100 */
[----:B------:R0:W5:Y:S01]  /*0c60*/  LDG.E.EL.U16 R23, desc[UR6][R16.64] ;  /* 0x0000000610177981 */ /* 0x000162000c2e1500 */
[----:B------:R-:W-:Y:S01]  /*0c70*/  HADD2.F32 R9, -RZ, R9.H0_H0 ;  /* 0x20000009ff097230 */ /* 0x000fe20000004100 */
[----:B------:R-:W-:Y:S01]  /*0c80*/  LOP3.LUT R19, R5, R19, RZ, 0xfc, !PT ;  /* 0x0000001305137212 */ /* 0x000fe200078efcff */
[----:B------:R-:W-:-:S04]  /*0c90*/  IMAD.WIDE R20, R21, 0x2, R14 ;  /* 0x0000000215147825 */ /* 0x000fc800078e020e */
[----:B------:R-:W-:Y:S01]  /*0ca0*/  FFMA R28, R29, R29, R8 ;  /* 0x0000001d1d1c7223 */ /* 0x000fe20000000008 */
[----:B------:R-:W-:Y:S01]  /*0cb0*/  IADD3 R29, R6, 0x4c, RZ ;  /* 0x0000004c061d7810 */ /* 0x000fe20007ffe0ff */
[----:B-1----:R-:W-:Y:S01]  /*0cc0*/  FADD R11, R18, R9 ;  /* 0x00000009120b7221 */ /* 0x002fe20000000000 */
[C---:B------:R-:W-:Y:S01]  /*0cd0*/  IMAD.WIDE R8, R19.reuse, 0x2, R12 ;  /* 0x0000000213087825 */ /* 0x040fe200078e020c */
[----:B------:R-:W-:Y:S01]  /*0ce0*/  IADD3 R6, R6, 0x50, RZ ;  /* 0x0000005006067810 */ /* 0x000fe20007ffe0ff */
[----:B------:R-:W5:Y:S02]  /*0cf0*/  LDG.E.EL.U16 R20, desc[UR6][R20.64] ;  /* 0x0000000614147981 */ /* 0x000f64000c2e1500 */
[----:B------:R-:W-:Y:S01]  /*0d00*/  IMAD.WIDE R18, R19, 0x2, R14 ;  /* 0x0000000213127825 */ /* 0x000fe200078e020e */
[----:B------:R-:W-:-:S03]  /*0d10*/  LOP3.LUT R29, R5, R29, RZ, 0xfc, !PT ;  /* 0x0000001d051d7212 */ /* 0x000fc600078efcff */
[----:B0-----:R-:W-:Y:S02]  /*0d20*/  IMAD.WIDE R16, R27, 0x2, R14 ;  /* 0x000000021b107825 */ /* 0x001fe400078e020e */
[----:B------:R0:W5:Y:S04]  /*0d30*/  LDG.E.EL.U16 R18, desc[UR6][R18.64] ;  /* 0x0000000612127981 */ /* 0x000168000c2e1500 */
[----:B------:R1:W5:Y:S04]  /*0d40*/  LDG.E.EL.U16 R21, desc[UR6][R8.64] ;  /* 0x0000000608157981 */ /* 0x000368000c2e1500 */
[----:B------:R1:W5:Y:S01]  /*0d50*/  LDG.E.EL.U16 R27, desc[UR6][R16.64] ;  /* 0x00000006101b7981 */ /* 0x000362000c2e1500 */
[----:B0-----:R-:W-:Y:S01]  /*0d60*/  FFMA R19, R11, R11, R28 ;  /* 0x0000000b0b137223 */ /* 0x001fe2000000001c */
[----:B------:R-:W-:Y:S01]  /*0d70*/  IMAD.WIDE R10, R29, 0x2, R14 ;  /* 0x000000021d0a7825 */ /* 0x000fe200078e020e */
[----:B-1----:R-:W-:-:S05]  /*0d80*/  LOP3.LUT R9, R5, R6, RZ, 0xfc, !PT ;  /* 0x0000000605097212 */ /* 0x002fca00078efcff */
[----:B------:R-:W5:Y:S01]  /*0d90*/  LDG.E.EL.U16 R10, desc[UR6][R10.64] ;  /* 0x000000060a0a7981 */ /* 0x000f62000c2e1500 */
[----:B------:R-:W-:-:S04]  /*0da0*/  IMAD.WIDE R16, R29, 0x2, R12 ;  /* 0x000000021d107825 */ /* 0x000fc800078e020c */
[C---:B------:R-:W-:Y:S02]  /*0db0*/  IMAD.WIDE R28, R9.reuse, 0x2, R12 ;  /* 0x00000002091c7825 */ /* 0x040fe400078e020c */
[----:B------:R-:W5:Y:S02]  /*0dc0*/  LDG.E.EL.U16 R16, desc[UR6][R16.64] ;  /* 0x0000000610107981 */ /* 0x000f64000c2e1500 */
[----:B------:R-:W-:Y:S02]  /*0dd0*/  IMAD.WIDE R8, R9, 0x2, R14 ;  /* 0x0000000209087825 */ /* 0x000fe400078e020e */
[----:B------:R-:W5:Y:S04]  /*0de0*/  LDG.E.EL.U16 R28, desc[UR6][R28.64] ;  /* 0x000000061c1c7981 */ /* 0x000f68000c2e1500 */
[----:B------:R0:W5:Y:S01]  /*0df0*/  LDG.E.EL.U16 R8, desc[UR6][R8.64] ;  /* 0x0000000608087981 */ /* 0x000162000c2e1500 */
[----:B------:R-:W-:Y:S01]  /*0e00*/  ISETP.GE.U32.AND P0, PT, R6, 0xffc, PT ;  /* 0x00000ffc0600780c */ /* 0x000fe20003f06070 */
[----:B--2---:R-:W-:-:S02]  /*0e10*/  HADD2.F32 R7, -RZ, R7.H0_H0 ;  /* 0x20000007ff077230 */ /* 0x004fc40000004100 */
[----:B---3--:R-:W-:-:S05]  /*0e20*/  HADD2.F32 R22, -RZ, R22.H0_H0 ;  /* 0x20000016ff167230 */ /* 0x008fca0000004100 */
[----:B------:R-:W-:-:S04]  /*0e30*/  FADD R22, R22, R7 ;  /* 0x0000000716167221 */ /* 0x000fc80000000000 */
[----:B------:R-:W-:Y:S01]  /*0e40*/  FFMA R19, R22, R22, R19 ;  /* 0x0000001616137223 */ /* 0x000fe20000000013 */
[----:B----4-:R-:W-:Y:S02]  /*0e50*/  HADD2.F32 R24, -RZ, R24.H0_H0 ;  /* 0x20000018ff187230 */ /* 0x010fe40000004100 */
[----:B-----5:R-:W-:Y:S02]  /*0e60*/  HADD2.F32 R25, -RZ, R25.H0_H0 ;  /* 0x20000019ff197230 */ /* 0x020fe40000004100 */
[----:B------:R-:W-:Y:S02]  /*0e70*/  HADD2.F32 R23, -RZ, R23.H0_H0 ;  /* 0x20000017ff177230 */ /* 0x000fe40000004100 */
[----:B------:R-:W-:-:S03]  /*0e80*/  HADD2.F32 R26, -RZ, R26.H0_H0 ;  /* 0x2000001aff1a7230 */ /* 0x000fc60000004100 */
[----:B------:R-:W-:Y:S01]  /*0e90*/  FADD R24, R24, R23 ;  /* 0x0000001718187221 */ /* 0x000fe20000000000 */
[----:B------:R-:W-:-:S03]  /*0ea0*/  HADD2.F32 R20, -RZ, R20.H0_H0 ;  /* 0x20000014ff147230 */ /* 0x000fc60000004100 */
[----:B------:R-:W-:Y:S02]  /*0eb0*/  FFMA R19, R24, R24, R19 ;  /* 0x0000001818137223 */ /* 0x000fe40000000013 */
[----:B------:R-:W-:Y:S01]  /*0ec0*/  FADD R20, R25, R20 ;  /* 0x0000001419147221 */ /* 0x000fe20000000000 */
[----:B------:R-:W-:-:S03]  /*0ed0*/  HADD2.F32 R18, -RZ, R18.H0_H0 ;  /* 0x20000012ff127230 */ /* 0x000fc60000004100 */
[----:B------:R-:W-:Y:S01]  /*0ee0*/  FFMA R19, R20, R20, R19 ;  /* 0x0000001414137223 */ /* 0x000fe20000000013 */
[----:B------:R-:W-:Y:S02]  /*0ef0*/  HADD2.F32 R21, -RZ, R21.H0_H0 ;  /* 0x20000015ff157230 */ /* 0x000fe40000004100 */
[----:B------:R-:W-:-:S03]  /*0f00*/  HADD2.F32 R27, -RZ, R27.H0_H0 ;  /* 0x2000001bff1b7230 */ /* 0x000fc60000004100 */
[----:B------:R-:W-:Y:S02]  /*0f10*/  FADD R18, R21, R18 ;  /* 0x0000001215127221 */ /* 0x000fe40000000000 */
[----:B------:R-:W-:Y:S01]  /*0f20*/  FADD R26, R26, R27 ;  /* 0x0000001b1a1a7221 */ /* 0x000fe20000000000 */
[----:B0-----:R-:W-:-:S03]  /*0f30*/  HADD2.F32 R9, -RZ, R10.H0_H0 ;  /* 0x2000000aff097230 */ /* 0x001fc60000004100 */
[----:B------:R-:W-:Y:S01]  /*0f40*/  FFMA R19, R26, R26, R19 ;  /* 0x0000001a1a137223 */ /* 0x000fe20000000013 */
[----:B------:R-:W-:-:S03]  /*0f50*/  HADD2.F32 R16, -RZ, R16.H0_H0 ;  /* 0x20000010ff107230 */ /* 0x000fc60000004100 */
[----:B------:R-:W-:Y:S01]  /*0f60*/  FFMA R19, R18, R18, R19 ;  /* 0x0000001212137223 */ /* 0x000fe20000000013 */
[----:B------:R-:W-:Y:S02]  /*0f70*/  HADD2.F32 R28, -RZ, R28.H0_H0 ;  /* 0x2000001cff1c7230 */ /* 0x000fe40000004100 */
[----:B------:R-:W-:Y:S01]  /*0f80*/  FADD R16, R16, R9 ;  /* 0x0000000910107221 */ /* 0x000fe20000000000 */
[----:B------:R-:W-:-:S03]  /*0f90*/  HADD2.F32 R7, -RZ, R8.H0_H0 ;  /* 0x20000008ff077230 */ /* 0x000fc60000004100 */
[----:B------:R-:W-:Y:S02]  /*0fa0*/  FFMA R19, R16, R16, R19 ;  /* 0x0000001010137223 */ /* 0x000fe40000000013 */
[----:B------:R-:W-:-:S04]  /*0fb0*/  FADD R28, R28, R7 ;  /* 0x000000071c1c7221 */ /* 0x000fc80000000000 */
[----:B------:R-:W-:Y:S01]  /*0fc0*/  FFMA R28, R28, R28, R19 ;  /* 0x0000001c1c1c7223 */ /* 0x000fe20000000013 */
[----:B------:R-:W-:Y:S06]  /*0fd0*/  @!P0 BRA `(.L_x_1) ;  /* 0xfffffff000d88947 */ /* 0x000fec000383ffff */
.L_x_0:
[----:B------:R-:W-:Y:S05]  /*0fe0*/  WARPSYNC.ALL ;  /* 0x0000000000007948 */ /* 0x000fea0003800000 */
[----:B------:R-:W1:Y:S01]  /*0ff0*/  SHFL.BFLY PT, R7, R28, 0x2, 0x1f ;  /* 0x0c401f001c077f89 */ /* 0x000e6200000e0000 */
[----:B------:R-:W2:Y:S01]  /*1000*/  S2UR UR5, SR_CgaCtaId ;  /* 0x00000000000579c3 */ /* 0x000ea20000008800 */
[----:B------:R-:W-:Y:S02]  /*1010*/  LOP3.LUT R6, R0, 0x3f, RZ, 0xc0, !PT ;  /* 0x0000003f00067812 */ /* 0x000fe400078ec0ff */
[----:B------:R-:W-:Y:S02]  /*1020*/  MOV R17, 0x39800000 ;  /* 0x3980000000117802 */ /* 0x000fe40000000f00 */
[----:B------:R-:W-:-:S02]  /*1030*/  LOP3.LUT R3, R3, 0x3f, R0, 0xf8, !PT ;  /* 0x0000003f03037812 */ /* 0x000fc400078ef800 */
[----:B------:R-:W-:Y:S01]  /*1040*/  LOP3.LUT P0, RZ, R0, 0xc0, RZ, 0xc0, !PT ;  /* 0x000000c000ff7812 */ /* 0x000fe2000780c0ff */
[----:B------:R-:W3:Y:S01]  /*1050*/  LDC.64 R12, c[0x0][0x210] ;  /* 0x00008400ff0c7b82 */ /* 0x000ee20000000a00 */
[----:B------:R-:W-:Y:S02]  /*1060*/  MOV R16, 0xfffffffc ;  /* 0xfffffffc00107802 */ /* 0x000fe40000000f00 */
[----:B------:R-:W-:-:S05]  /*1070*/  ISETP.LT.AND P0, PT, R3, UR8, !P0 ;  /* 0x0000000803007c0c */ /* 0x000fca000c701270 */
[----:B------:R-:W4:Y:S01]  /*1080*/  LDC.64 R10, c[0x0][0x228] ;  /* 0x00008a00ff0a7b82 */ /* 0x000f220000000a00 */
[----:B-1----:R-:W-:-:S05]  /*1090*/  FADD R7, R7, R28 ;  /* 0x0000001c07077221 */ /* 0x002fca0000000000 */
[----:B------:R-:W1:Y:S01]  /*10a0*/  SHFL.BFLY PT, R8, R7, 0x1, 0x1f ;  /* 0x0c201f0007087f89 */ /* 0x000e6200000e0000 */
[----:B------:R-:W-:Y:S02]  /*10b0*/  UMOV UR4, 0x400 ;  /* 0x0000040000047882 */ /* 0x000fe40000000000 */
[----:B--2---:R-:W-:Y:S01]  /*10c0*/  UPRMT UR4, UR5, 0x654, UR4 ;  /* 0x0000065405047896 */ /* 0x004fe20008000004 */
[----:B---3--:R-:W-:-:S05]  /*10d0*/  IMAD.WIDE R12, R3, 0x4, R12 ;  /* 0x00000004030c7825 */ /* 0x008fca00078e020c */
[----:B------:R-:W-:Y:S02]  /*10e0*/  LEA R9, R2, UR4, 0x2 ;  /* 0x0000000402097c11 */ /* 0x000fe4000f8e10ff */
[----:B------:R-:W-:Y:S01]  /*10f0*/  LEA R6, R6, UR4, 0x2 ;  /* 0x0000000406067c11 */ /* 0x000fe2000f8e10ff */
[----:B------:R-:W2:Y:S01]  /*1100*/  LDC.64 R2, c[0x0][0x218] ;  /* 0x00008600ff027b82 */ /* 0x000ea20000000a00 */
[----:B----4-:R-:W-:-:S03]  /*1110*/  IMAD.WIDE.U32 R10, R4, 0x2, R10 ;  /* 0x00000002040a7825 */ /* 0x010fc600078e000a */
[----:B------:R-:W-:Y:S02]  /*1120*/  MOV R0, R10 ;  /* 0x0000000a00007202 */ /* 0x000fe40000000f00 */
[----:B------:R-:W-:Y:S01]  /*1130*/  MOV R10, 0xffffffff ;  /* 0xffffffff000a7802 */ /* 0x000fe20000000f00 */
[----:B-1----:R-:W-:-:S05]  /*1140*/  FADD R14, R7, R8 ;  /* 0x00000008070e7221 */ /* 0x002fca0000000000 */
[----:B------:R1:W-:Y:S01]  /*1150*/  STS [R9], R14 ;  /* 0x0000000e09007388 */ /* 0x0003e20000000800 */
[----:B------:R-:W-:Y:S08]  /*1160*/  BAR.SYNC.DEFER_BLOCKING 0x0 ;  /* 0x0000000000007b1d */ /* 0x000ff00000010000 */
[----:B-1----:R-:W2:Y:S01]  /*1170*/  LDC.64 R8, c[0x0][0x230] ;  /* 0x00008c00ff087b82 */ /* 0x002ea20000000a00 */
[----:B------:R-:W-:-:S04]  /*1180*/  FFMA R14, R14, R17, 9.9999997473787516356e-06 ;  /* 0x3727c5ac0e0e7423 */ /* 0x000fc80000000011 */
[----:B------:R-:W-:Y:S01]  /*1190*/  MUFU.RSQ R4, R14 ;  /* 0x0000000e00047308 */ /* 0x000fe20000001400 */
[----:B------:R-:W1:Y:S02]  /*11a0*/  LDS R6, [R6] ;  /* 0x0000000006067984 */ /* 0x000e640000000800 */
[----:B-1----:R-:W-:Y:S02]  /*11b0*/  FFMA R15, R6, R17, 9.9999997473787516356e-06 ;  /* 0x3727c5ac060f7423 */ /* 0x002fe40000000011 */
[----:B------:R-:W2:Y:S04]  /*11c0*/  LDC.64 R6, c[0x0][0x220] ;  /* 0x00008800ff067b82 */ /* 0x000ea80000000a00 */
[----:B------:R-:W1:Y:S04]  /*11d0*/  MUFU.RSQ R15, R15 ;  /* 0x0000000f000f7308 */ /* 0x000e680000001400 */
[----:B------:R-:W-:Y:S06]  /*11e0*/  BAR.SYNC.DEFER_BLOCKING 0x0 ;  /* 0x0000000000007b1d */ /* 0x000fec0000010000 */
[----:B-12---:R4:W-:Y:S02]  /*11f0*/  @P0 STG.E desc[UR6][R12.64], R15 ;  /* 0x0000000f0c000986 */ /* 0x0069e4000c101906 */
.L_x_2:
[----:B----4-:R-:W-:Y:S02]  /*1200*/  IADD3 R12, P0, R16, 0x4, RZ ;  /* 0x00000004100c7810 */ /* 0x010fe40007f1e0ff */
[----:B-1----:R-:W-:Y:S02]  /*1210*/  PRMT R18, RZ, 0x7610, R18 ;  /* 0x00007610ff127816 */ /* 0x002fe40000000012 */
[----:B------:R-:W-:Y:S02]  /*1220*/  LOP3.LUT R21, R5, R12, RZ, 0xfc, !PT ;  /* 0x0000000c05157212 */ /* 0x000fe400078efcff */
[----:B------:R-:W-:-:S03]  /*1230*/  PRMT R19, RZ, 0x7610, R19 ;  /* 0x00007610ff137816 */ /* 0x000fc60000000013 */
[----:B------:R-:W-:-:S04]  /*1240*/  IMAD.WIDE R14, R21, 0x2, R2 ;  /* 0x00000002150e7825 */ /* 0x000fc800078e0202 */
[----:B------:R-:W-:Y:S01]  /*1250*/  IMAD.WIDE R16, R21, 0x2, R6 ;  /* 0x0000000215107825 */ /* 0x000fe200078e0206 */
[----:B------:R1:W2:Y:S04]  /*1260*/  @!P1 LDG.E.EF.U16 R18, desc[UR6][R14.64] ;  /* 0x000000060e129981 */ /* 0x0002a8000c0e1500 */
[----:B------:R3:W4:Y:S01]  /*1270*/  @!P1 LDG.E.EF.U16 R19, desc[UR6][R16.64] ;  /* 0x0000000610139981 */ /* 0x000722000c0e1500 */
[----:B-1----:R-:W-:Y:S02]  /*1280*/  MOV R14, R0 ;  /* 0x00000000000e7202 */ /* 0x002fe40000000f00 */
[----:B------:R-:W-:-:S05]  /*1290*/  MOV R15, R11 ;  /* 0x0000000b000f7202 */ /* 0x000fca0000000f00 */
[----:B------:R-:W5:Y:S01]  /*12a0*/  LDG.E.EL.U16 R13, desc[UR6][R14.64] ;  /* 0x000000060e0d7981 */ /* 0x000f62000c2e1500 */
[----:B------:R-:W-:Y:S02]  /*12b0*/  IADD3.X R10, RZ, R10, RZ, P0, !PT ;  /* 0x0000000aff0a7210 */ /* 0x000fe400007fe4ff */
[----:B------:R-:W-:Y:S02]  /*12c0*/  ISETP.GE.U32.AND P0, PT, R12, 0xffc, PT ;  /* 0x00000ffc0c00780c */ /* 0x000fe40003f06070 */
[----:B------:R-:W-:Y:S02]  /*12d0*/  IADD3 R0, P2, R0, 0x8, RZ ;  /* 0x0000000800007810 */ /* 0x000fe40007f5e0ff */
[----:B------:R-:W-:Y:S02]  /*12e0*/  ISETP.GE.U32.AND.EX P0, PT, R10, RZ, PT, P0 ;  /* 0x000000ff0a00720c */ /* 0x000fe40003f06100 */
[----:B---3--:R-:W-:Y:S02]  /*12f0*/  MOV R16, R12 ;  /* 0x0000000c00107202 */ /* 0x008fe40000000f00 */
[----:B------:R-:W-:Y:S01]  /*1300*/  IADD3.X R11, RZ, R11, RZ, P2, !PT ;  /* 0x0000000bff0b7210 */ /* 0x000fe200017fe4ff */
[----:B--2---:R-:W-:-:S02]  /*1310*/  HADD2.F32 R18, -RZ, R18.H0_H0 ;  /* 0x20000012ff127230 */ /* 0x004fc40000004100 */
[----:B----4-:R-:W-:-:S05]  /*1320*/  HADD2.F32 R19, -RZ, R19.H0_H0 ;  /* 0x20000013ff137230 */ /* 0x010fca0000004100 */
[----:B------:R-:W-:-:S04]  /*1330*/  FADD R19, R18, R19 ;  /* 0x0000001312137221 */ /* 0x000fc80000000000 */
[----:B------:R-:W-:Y:S01]  /*1340*/  FMUL R19, R4, R19 ;  /* 0x0000001304137220 */ /* 0x000fe20000400000 */
[----:B-----5:R-:W-:-:S05]  /*1350*/  HADD2.F32 R18, -RZ, R13.H0_H0 ;  /* 0x2000000dff127230 */ /* 0x020fca0000004100 */
[----:B------:R-:W-:-:S05]  /*1360*/  FMUL R19, R18, R19 ;  /* 0x0000001312137220 */ /* 0x000fca0000400000 */
[----:B------:R-:W-:Y:S01]  /*1370*/  F2FP.F16.F32.PACK_AB R13, RZ, R19 ;  /* 0x00000013ff0d723e */ /* 0x000fe200000000ff */
[----:B------:R-:W-:-:S05]  /*1380*/  IMAD.WIDE R18, R21, 0x2, R8 ;  /* 0x0000000215127825 */ /* 0x000fca00078e0208 */
[----:B------:R1:W-:Y:S01]  /*1390*/  @!P1 STG.E.U16 desc[UR6][R18.64], R13 ;  /* 0x0000000d12009986 */ /* 0x0003e2000c101506 */
[----:B------:R-:W-:Y:S05]  /*13a0*/  @!P0 BRA `(.L_x_2) ;  /* 0xfffffffc00948947 */ /* 0x000fea000383ffff */
[----:B------:R-:W-:Y:S05]  /*13b0*/  EXIT ;  /* 0x000000000000794d */ /* 0x000fea0003800000 */
.L_x_3:
[----:B------:R-:W-:-:S00]  /*13c0*/  BRA `(.L_x_3) ;  /* 0xfffffffc00fc7947 */ /* 0x000fc0000383ffff */
[----:B------:R-:W-:-:S00]  /*13d0*/  NOP ;  /* 0x0000000000007918 */ /* 0x000fc00000000000 */
        /* <DEDUP_REMOVED lines=10> */
.L_x_4:


//--------------------- .nv.global.init           --------------------------
	.section	.nv.global.init,"aw",@progbits
.nv.global.init:
	.type		_$_str,@object
	.size		_$_str,(.L_0 - _$_str)
_$_str:
        /*0000*/ 	.byte	0x5f, 0x5f, 0x43, 0x55, 0x44, 0x41, 0x5f, 0x46, 0x54, 0x5a, 0x00
.L_0:


//--------------------- .nv.shared.triton_red_fused__to_copy_add_mean_mul_pow_rsqrt_6 --------------------------
	.section	.nv.shared.triton_red_fused__to_copy_add_mean_mul_pow_rsqrt_6,"aw",@nobits
	.sectionflags	@""
	.align	16
	.zero		1024


//--------------------- .nv.constant0.triton_red_fused__to_copy_add_mean_mul_pow_rsqrt_6 --------------------------
	.section	.nv.constant0.triton_red_fused__to_copy_add_mean_mul_pow_rsqrt_6,"a",@progbits
	.sectionflags	@""
	.align	4
.nv.constant0.triton_red_fused__to_copy_add_mean_mul_pow_rsqrt_6:
	.zero		584
